//
// Generated by NVIDIA NVVM Compiler
//
// Compiler Build ID: CL-36424714
// Cuda compilation tools, release 13.0, V13.0.88
// Based on NVVM 20.0.0
//

.version 9.0
.target sm_100
.address_size 64

	// .globl	_Z10uniformAddPfS_iii
// _ZZ10uniformAddPfS_iiiE3uni has been demoted
// _ZZ13uniformAddIntPiS_iiiE3uni has been demoted

.visible .entry _Z10uniformAddPfS_iii(
	.param .u64 .ptr .align 1 _Z10uniformAddPfS_iii_param_0,
	.param .u64 .ptr .align 1 _Z10uniformAddPfS_iii_param_1,
	.param .u32 _Z10uniformAddPfS_iii_param_2,
	.param .u32 _Z10uniformAddPfS_iii_param_3,
	.param .u32 _Z10uniformAddPfS_iii_param_4
)
{
	.reg .pred 	%p<3>;
	.reg .b32 	%r<17>;
	.reg .b32 	%f<8>;
	.reg .b64 	%rd<11>;
	// demoted variable
	.shared .align 4 .f32 _ZZ10uniformAddPfS_iiiE3uni;
	ld.param.u64 	%rd1, [_Z10uniformAddPfS_iii_param_0];
	ld.param.u64 	%rd2, [_Z10uniformAddPfS_iii_param_1];
	ld.param.u32 	%r2, [_Z10uniformAddPfS_iii_param_2];
	ld.param.u32 	%r3, [_Z10uniformAddPfS_iii_param_3];
	ld.param.u32 	%r4, [_Z10uniformAddPfS_iii_param_4];
	mov.u32 	%r1, %tid.x;
	setp.ne.s32 	%p1, %r1, 0;
	@%p1 bra 	$L__BB0_2;
	cvta.to.global.u64 	%rd3, %rd2;
	mov.u32 	%r5, %ctaid.x;
	add.s32 	%r6, %r3, %r5;
	mul.wide.u32 	%rd4, %r6, 4;
	add.s64 	%rd5, %rd3, %rd4;
	ld.global.f32 	%f1, [%rd5];
	st.shared.f32 	[_ZZ10uniformAddPfS_iiiE3uni], %f1;
$L__BB0_2:
	cvta.to.global.u64 	%rd6, %rd1;
	mov.u32 	%r7, %ctaid.x;
	mov.u32 	%r8, %ntid.x;
	shl.b32 	%r9, %r7, 8;
	shr.s32 	%r10, %r9, 8;
	mul.lo.s32 	%r11, %r8, %r10;
	shl.b32 	%r12, %r11, 1;
	add.s32 	%r13, %r12, %r1;
	add.s32 	%r14, %r13, %r4;
	bar.sync 	0;
	ld.shared.f32 	%f2, [_ZZ10uniformAddPfS_iiiE3uni];
	mul.wide.u32 	%rd7, %r14, 4;
	add.s64 	%rd8, %rd6, %rd7;
	ld.global.f32 	%f3, [%rd8];
	add.f32 	%f4, %f2, %f3;
	st.global.f32 	[%rd8], %f4;
	add.s32 	%r15, %r1, %r8;
	setp.lt.u32 	%p2, %r15, %r2;
	selp.f32 	%f5, 0f3F800000, 0f00000000, %p2;
	add.s32 	%r16, %r14, %r8;
	mul.wide.u32 	%rd9, %r16, 4;
	add.s64 	%rd10, %rd6, %rd9;
	ld.global.f32 	%f6, [%rd10];
	fma.rn.f32 	%f7, %f2, %f5, %f6;
	st.global.f32 	[%rd10], %f7;
	ret;

}
	// .globl	_Z13uniformAddIntPiS_iii
.visible .entry _Z13uniformAddIntPiS_iii(
	.param .u64 .ptr .align 1 _Z13uniformAddIntPiS_iii_param_0,
	.param .u64 .ptr .align 1 _Z13uniformAddIntPiS_iii_param_1,
	.param .u32 _Z13uniformAddIntPiS_iii_param_2,
	.param .u32 _Z13uniformAddIntPiS_iii_param_3,
	.param .u32 _Z13uniformAddIntPiS_iii_param_4
)
{
	.reg .pred 	%p<3>;
	.reg .b32 	%r<24>;
	.reg .b64 	%rd<11>;
	// demoted variable
	.shared .align 4 .u32 _ZZ13uniformAddIntPiS_iiiE3uni;
	ld.param.u64 	%rd1, [_Z13uniformAddIntPiS_iii_param_0];
	ld.param.u64 	%rd2, [_Z13uniformAddIntPiS_iii_param_1];
	ld.param.u32 	%r2, [_Z13uniformAddIntPiS_iii_param_2];
	ld.param.u32 	%r3, [_Z13uniformAddIntPiS_iii_param_3];
	ld.param.u32 	%r4, [_Z13uniformAddIntPiS_iii_param_4];
	mov.u32 	%r1, %tid.x;
	setp.ne.s32 	%p1, %r1, 0;
	@%p1 bra 	$L__BB1_2;
	cvta.to.global.u64 	%rd3, %rd2;
	mov.u32 	%r5, %ctaid.x;
	add.s32 	%r6, %r3, %r5;
	mul.wide.u32 	%rd4, %r6, 4;
	add.s64 	%rd5, %rd3, %rd4;
	ld.global.u32 	%r7, [%rd5];
	st.shared.u32 	[_ZZ13uniformAddIntPiS_iiiE3uni], %r7;
$L__BB1_2:
	cvta.to.global.u64 	%rd6, %rd1;
	mov.u32 	%r8, %ctaid.x;
	mov.u32 	%r9, %ntid.x;
	shl.b32 	%r10, %r8, 8;
	shr.s32 	%r11, %r10, 8;
	mul.lo.s32 	%r12, %r9, %r11;
	shl.b32 	%r13, %r12, 1;
	add.s32 	%r14, %r13, %r1;
	add.s32 	%r15, %r14, %r4;
	bar.sync 	0;
	ld.shared.u32 	%r16, [_ZZ13uniformAddIntPiS_iiiE3uni];
	mul.wide.u32 	%rd7, %r15, 4;
	add.s64 	%rd8, %rd6, %rd7;
	ld.global.u32 	%r17, [%rd8];
	add.s32 	%r18, %r17, %r16;
	st.global.u32 	[%rd8], %r18;
	add.s32 	%r19, %r1, %r9;
	setp.lt.u32 	%p2, %r19, %r2;
	selp.b32 	%r20, %r16, 0, %p2;
	add.s32 	%r21, %r15, %r9;
	mul.wide.u32 	%rd9, %r21, 4;
	add.s64 	%rd10, %rd6, %rd9;
	ld.global.u32 	%r22, [%rd10];
	add.s32 	%r23, %r22, %r20;
	st.global.u32 	[%rd10], %r23;
	ret;

}


// ===== COMPILED SASS (sm_100) =====

	.target	sm_100

	.elftype	@"ET_EXEC"


//--------------------- .note.nv.tkinfo           --------------------------
	.section	.note.nv.tkinfo,"",@"SHT_NOTE"
	.sectionflags	@"SHF_NOTE_NV_TKINFO"
	.tkinfo
        /*0018*/ 	.word	0x00000002
        /*0030*/ 	.string	""
        /*0030*/ 	.string	"ptxas"
        /*0030*/ 	.string	"Cuda compilation tools, release 13.0, V13.0.88"
        /*0030*/ 	.string	"Build cuda_13.0.r13.0/compiler.36424714_0"
        /*0030*/ 	.string	"-arch sm_100 -m 64 "



//--------------------- .note.nv.cuinfo           --------------------------
	.section	.note.nv.cuinfo,"",@"SHT_NOTE"
	.sectionflags	@"SHF_NOTE_NV_CUINFO"
        /*0018*/ 	.short	0x0002
        /*001a*/ 	.short	0x0064
        /*001c*/ 	.short	0x0082
	.zero		2


//--------------------- .nv.info                  --------------------------
	.section	.nv.info,"",@"SHT_CUDA_INFO"
	.align	4


	//----- nvinfo : EIATTR_REGCOUNT
	.align		4
        /*0000*/ 	.byte	0x04, 0x2f
        /*0002*/ 	.short	(.L_1 - .L_0)
	.align		4
.L_0:
        /*0004*/ 	.word	index@(_Z10uniformAddPfS_iii)
        /*0008*/ 	.word	0x00000010


	//----- nvinfo : EIATTR_FRAME_SIZE
	.align		4
.L_1:
        /*000c*/ 	.byte	0x04, 0x11
        /*000e*/ 	.short	(.L_3 - .L_2)
	.align		4
.L_2:
        /*0010*/ 	.word	index@(_Z10uniformAddPfS_iii)
        /*0014*/ 	.word	0x00000000


	//----- nvinfo : EIATTR_REGCOUNT
	.align		4
.L_3:
        /*0018*/ 	.byte	0x04, 0x2f
        /*001a*/ 	.short	(.L_5 - .L_4)
	.align		4
.L_4:
        /*001c*/ 	.word	index@(_Z13uniformAddIntPiS_iii)
        /*0020*/ 	.word	0x00000010


	//----- nvinfo : EIATTR_FRAME_SIZE
	.align		4
.L_5:
        /*0024*/ 	.byte	0x04, 0x11
        /*0026*/ 	.short	(.L_7 - .L_6)
	.align		4
.L_6:
        /*0028*/ 	.word	index@(_Z13uniformAddIntPiS_iii)
        /*002c*/ 	.word	0x00000000


	//----- nvinfo : EIATTR_MIN_STACK_SIZE
	.align		4
.L_7:
        /*0030*/ 	.byte	0x04, 0x12
        /*0032*/ 	.short	(.L_9 - .L_8)
	.align		4
.L_8:
        /*0034*/ 	.word	index@(_Z13uniformAddIntPiS_iii)
        /*0038*/ 	.word	0x00000000


	//----- nvinfo : EIATTR_MIN_STACK_SIZE
	.align		4
.L_9:
        /*003c*/ 	.byte	0x04, 0x12
        /*003e*/ 	.short	(.L_11 - .L_10)
	.align		4
.L_10:
        /*0040*/ 	.word	index@(_Z10uniformAddPfS_iii)
        /*0044*/ 	.word	0x00000000
.L_11:


//--------------------- .nv.compat                --------------------------
	.section	.nv.compat,"",@"SHT_CUDA_COMPAT_INFO"
	.align	4
        /*0000*/ 	.byte	0x02, 0x09, 0x00, 0x00, 0x02, 0x02, 0x01, 0x00, 0x02, 0x05, 0x05, 0x00, 0x03, 0x07, 0x01, 0x01
        /*0010*/ 	.byte	0x02, 0x03, 0x00, 0x00, 0x02, 0x06, 0x01, 0x00, 0x04, 0x0b, 0x08, 0x00, 0x09, 0x00, 0x00, 0x00
        /*0020*/ 	.byte	0x00, 0x00, 0x00, 0x00


//--------------------- .nv.info._Z13uniformAddIntPiS_iii --------------------------
	.section	.nv.info._Z13uniformAddIntPiS_iii,"",@"SHT_CUDA_INFO"
	.sectionflags	@""
	.align	4


	//----- nvinfo : EIATTR_CUDA_API_VERSION
	.align		4
        /*0000*/ 	.byte	0x04, 0x37
        /*0002*/ 	.short	(.L_13 - .L_12)
.L_12:
        /*0004*/ 	.word	0x00000082


	//----- nvinfo : EIATTR_KPARAM_INFO
	.align		4
.L_13:
        /*0008*/ 	.byte	0x04, 0x17
        /*000a*/ 	.short	(.L_15 - .L_14)
.L_14:
        /*000c*/ 	.word	0x00000000
        /*0010*/ 	.short	0x0004
        /*0012*/ 	.short	0x0018
        /*0014*/ 	.byte	0x00, 0xf0, 0x11, 0x00


	//----- nvinfo : EIATTR_KPARAM_INFO
	.align		4
.L_15:
        /*0018*/ 	.byte	0x04, 0x17
        /*001a*/ 	.short	(.L_17 - .L_16)
.L_16:
        /*001c*/ 	.word	0x00000000
        /*0020*/ 	.short	0x0003
        /*0022*/ 	.short	0x0014
        /*0024*/ 	.byte	0x00, 0xf0, 0x11, 0x00


	//----- nvinfo : EIATTR_KPARAM_INFO
	.align		4
.L_17:
        /*0028*/ 	.byte	0x04, 0x17
        /*002a*/ 	.short	(.L_19 - .L_18)
.L_18:
        /*002c*/ 	.word	0x00000000
        /*0030*/ 	.short	0x0002
        /*0032*/ 	.short	0x0010
        /*0034*/ 	.byte	0x00, 0xf0, 0x11, 0x00


	//----- nvinfo : EIATTR_KPARAM_INFO
	.align		4
.L_19:
        /*0038*/ 	.byte	0x04, 0x17
        /*003a*/ 	.short	(.L_21 - .L_20)
.L_20:
        /*003c*/ 	.word	0x00000000
        /*0040*/ 	.short	0x0001
        /*0042*/ 	.short	0x0008
        /*0044*/ 	.byte	0x00, 0xf5, 0x21, 0x00


	//----- nvinfo : EIATTR_KPARAM_INFO
	.align		4
.L_21:
        /*0048*/ 	.byte	0x04, 0x17
        /*004a*/ 	.short	(.L_23 - .L_22)
.L_22:
        /*004c*/ 	.word	0x00000000
        /*0050*/ 	.short	0x0000
        /*0052*/ 	.short	0x0000
        /*0054*/ 	.byte	0x00, 0xf5, 0x21, 0x00


	//----- nvinfo : EIATTR_SPARSE_MMA_MASK
	.align		4
.L_23:
        /*0058*/ 	.byte	0x03, 0x50
        /*005a*/ 	.short	0x0000


	//----- nvinfo : EIATTR_MAXREG_COUNT
	.align		4
        /*005c*/ 	.byte	0x03, 0x1b
        /*005e*/ 	.short	0x00ff


	//----- nvinfo : EIATTR_NUM_BARRIERS
	.align		4
        /*0060*/ 	.byte	0x02, 0x4c
        /*0062*/ 	.byte	0x01
	.zero		1


	//----- nvinfo : EIATTR_MERCURY_ISA_VERSION
	.align		4
        /*0064*/ 	.byte	0x03, 0x5f
        /*0066*/ 	.short	0x0101


	//----- nvinfo : EIATTR_VRC_CTA_INIT_COUNT
	.align		4
        /*0068*/ 	.byte	0x02, 0x4a
	.zero		1
	.zero		1


	//----- nvinfo : EIATTR_EXIT_INSTR_OFFSETS
	.align		4
        /*006c*/ 	.byte	0x04, 0x1c
        /*006e*/ 	.short	(.L_25 - .L_24)


	//   ....[0]....
.L_24:
        /*0070*/ 	.word	0x00000250


	//----- nvinfo : EIATTR_CBANK_PARAM_SIZE
	.align		4
.L_25:
        /*0074*/ 	.byte	0x03, 0x19
        /*0076*/ 	.short	0x001c


	//----- nvinfo : EIATTR_PARAM_CBANK
	.align		4
        /*0078*/ 	.byte	0x04, 0x0a
        /*007a*/ 	.short	(.L_27 - .L_26)
	.align		4
.L_26:
        /*007c*/ 	.word	index@(.nv.constant0._Z13uniformAddIntPiS_iii)
        /*0080*/ 	.short	0x0380
        /*0082*/ 	.short	0x001c


	//----- nvinfo : EIATTR_SW_WAR
	.align		4
.L_27:
        /*0084*/ 	.byte	0x04, 0x36
        /*0086*/ 	.short	(.L_29 - .L_28)
.L_28:
        /*0088*/ 	.word	0x00000008
.L_29:


//--------------------- .nv.info._Z10uniformAddPfS_iii --------------------------
	.section	.nv.info._Z10uniformAddPfS_iii,"",@"SHT_CUDA_INFO"
	.sectionflags	@""
	.align	4


	//----- nvinfo : EIATTR_CUDA_API_VERSION
	.align		4
        /*0000*/ 	.byte	0x04, 0x37
        /*0002*/ 	.short	(.L_31 - .L_30)
.L_30:
        /*0004*/ 	.word	0x00000082


	//----- nvinfo : EIATTR_KPARAM_INFO
	.align		4
.L_31:
        /*0008*/ 	.byte	0x04, 0x17
        /*000a*/ 	.short	(.L_33 - .L_32)
.L_32:
        /*000c*/ 	.word	0x00000000
        /*0010*/ 	.short	0x0004
        /*0012*/ 	.short	0x0018
        /*0014*/ 	.byte	0x00, 0xf0, 0x11, 0x00


	//----- nvinfo : EIATTR_KPARAM_INFO
	.align		4
.L_33:
        /*0018*/ 	.byte	0x04, 0x17
        /*001a*/ 	.short	(.L_35 - .L_34)
.L_34:
        /*001c*/ 	.word	0x00000000
        /*0020*/ 	.short	0x0003
        /*0022*/ 	.short	0x0014
        /*0024*/ 	.byte	0x00, 0xf0, 0x11, 0x00


	//----- nvinfo : EIATTR_KPARAM_INFO
	.align		4
.L_35:
        /*0028*/ 	.byte	0x04, 0x17
        /*002a*/ 	.short	(.L_37 - .L_36)
.L_36:
        /*002c*/ 	.word	0x00000000
        /*0030*/ 	.short	0x0002
        /*0032*/ 	.short	0x0010
        /*0034*/ 	.byte	0x00, 0xf0, 0x11, 0x00


	//----- nvinfo : EIATTR_KPARAM_INFO
	.align		4
.L_37:
        /*0038*/ 	.byte	0x04, 0x17
        /*003a*/ 	.short	(.L_39 - .L_38)
.L_38:
        /*003c*/ 	.word	0x00000000
        /*0040*/ 	.short	0x0001
        /*0042*/ 	.short	0x0008
        /*0044*/ 	.byte	0x00, 0xf5, 0x21, 0x00


	//----- nvinfo : EIATTR_KPARAM_INFO
	.align		4
.L_39:
        /*0048*/ 	.byte	0x04, 0x17
        /*004a*/ 	.short	(.L_41 - .L_40)
.L_40:
        /*004c*/ 	.word	0x00000000
        /*0050*/ 	.short	0x0000
        /*0052*/ 	.short	0x0000
        /*0054*/ 	.byte	0x00, 0xf5, 0x21, 0x00


	//----- nvinfo : EIATTR_SPARSE_MMA_MASK
	.align		4
.L_41:
        /*0058*/ 	.byte	0x03, 0x50
        /*005a*/ 	.short	0x0000


	//----- nvinfo : EIATTR_MAXREG_COUNT
	.align		4
        /*005c*/ 	.byte	0x03, 0x1b
        /*005e*/ 	.short	0x00ff


	//----- nvinfo : EIATTR_NUM_BARRIERS
	.align		4
        /*0060*/ 	.byte	0x02, 0x4c
        /*0062*/ 	.byte	0x01
	.zero		1


	//----- nvinfo : EIATTR_MERCURY_ISA_VERSION
	.align		4
        /*0064*/ 	.byte	0x03, 0x5f
        /*0066*/ 	.short	0x0101


	//----- nvinfo : EIATTR_VRC_CTA_INIT_COUNT
	.align		4
        /*0068*/ 	.byte	0x02, 0x4a
	.zero		1
	.zero		1


	//----- nvinfo : EIATTR_EXIT_INSTR_OFFSETS
	.align		4
        /*006c*/ 	.byte	0x04, 0x1c
        /*006e*/ 	.short	(.L_43 - .L_42)


	//   ....[0]....
.L_42:
        /*0070*/ 	.word	0x00000250


	//----- nvinfo : EIATTR_CBANK_PARAM_SIZE
	.align		4
.L_43:
        /*0074*/ 	.byte	0x03, 0x19
        /*0076*/ 	.short	0x001c


	//----- nvinfo : EIATTR_PARAM_CBANK
	.align		4
        /*0078*/ 	.byte	0x04, 0x0a
        /*007a*/ 	.short	(.L_45 - .L_44)
	.align		4
.L_44:
        /*007c*/ 	.word	index@(.nv.constant0._Z10uniformAddPfS_iii)
        /*0080*/ 	.short	0x0380
        /*0082*/ 	.short	0x001c


	//----- nvinfo : EIATTR_SW_WAR
	.align		4
.L_45:
        /*0084*/ 	.byte	0x04, 0x36
        /*0086*/ 	.short	(.L_47 - .L_46)
.L_46:
        /*0088*/ 	.word	0x00000008
.L_47:


//--------------------- .nv.callgraph             --------------------------
	.section	.nv.callgraph,"",@"SHT_CUDA_CALLGRAPH"
	.align	4
	.sectionentsize	8
	.align		4
        /*0000*/ 	.word	0x00000000
	.align		4
        /*0004*/ 	.word	0xffffffff
	.align		4
        /*0008*/ 	.word	0x00000000
	.align		4
        /*000c*/ 	.word	0xfffffffe
	.align		4
        /*0010*/ 	.word	0x00000000
	.align		4
        /*0014*/ 	.word	0xfffffffd
	.align		4
        /*0018*/ 	.word	0x00000000
	.align		4
        /*001c*/ 	.word	0xfffffffc


//--------------------- .text._Z13uniformAddIntPiS_iii --------------------------
	.section	.text._Z13uniformAddIntPiS_iii,"ax",@progbits
	.align	128
        .global         _Z13uniformAddIntPiS_iii
        .type           _Z13uniformAddIntPiS_iii,@function
        .size           _Z13uniformAddIntPiS_iii,(.L_x_2 - _Z13uniformAddIntPiS_iii)
        .other          _Z13uniformAddIntPiS_iii,@"STO_CUDA_ENTRY STV_DEFAULT"
_Z13uniformAddIntPiS_iii:
.text._Z13uniformAddIntPiS_iii:
[----:B------:R-:W-:Y:S01]  /*0000*/  LDC R1, c[0x0][0x37c] ;  /* 0x0000df00ff017b82 */ /* 0x000fe20000000800 */
[----:B------:R-:W0:Y:S07]  /*0010*/  S2R R13, SR_TID.X ;  /* 0x00000000000d7919 */ /* 0x000e2e0000002100 */
[----:B------:R-:W1:Y:S01]  /*0020*/  S2UR UR4, SR_CTAID.X ;  /* 0x00000000000479c3 */ /* 0x000e620000002500 */
[----:B------:R-:W2:Y:S01]  /*0030*/  LDCU.64 UR6, c[0x0][0x358] ;  /* 0x00006b00ff0677ac */ /* 0x000ea20008000a00 */
[----:B------:R-:W3:Y:S01]  /*0040*/  LDCU UR8, c[0x0][0x398] ;  /* 0x00007300ff0877ac */ /* 0x000ee20008000800 */
[----:B0-----:R-:W-:-:S13]  /*0050*/  ISETP.NE.AND P0, PT, R13, RZ, PT ;  /* 0x000000ff0d00720c */ /* 0x001fda0003f05270 */
[----:B------:R-:W1:Y:S08]  /*0060*/  @!P0 LDC R5, c[0x0][0x394] ;  /* 0x0000e500ff058b82 */ /* 0x000e700000000800 */
[----:B------:R-:W0:Y:S01]  /*0070*/  @!P0 LDC.64 R2, c[0x0][0x388] ;  /* 0x0000e200ff028b82 */ /* 0x000e220000000a00 */
[----:B-1----:R-:W-:-:S05]  /*0080*/  @!P0 IADD3 R5, PT, PT, R5, UR4, RZ ;  /* 0x0000000405058c10 */ /* 0x002fca000fffe0ff */
[----:B0-----:R-:W-:Y:S02]  /*0090*/  @!P0 IMAD.WIDE.U32 R2, R5, 0x4, R2 ;  /* 0x0000000405028825 */ /* 0x001fe400078e0002 */
[----:B------:R-:W0:Y:S03]  /*00a0*/  LDC R8, c[0x0][0x360] ;  /* 0x0000d800ff087b82 */ /* 0x000e260000000800 */
[----:B--2---:R1:W2:Y:S01]  /*00b0*/  @!P0 LDG.E R0, desc[UR6][R2.64] ;  /* 0x0000000602008981 */ /* 0x0042a2000c1e1900 */
[----:B------:R-:W-:-:S04]  /*00c0*/  USHF.L.U32 UR4, UR4, 0x8, URZ ;  /* 0x0000000804047899 */ /* 0x000fc800080006ff */
[----:B------:R-:W4:Y:S01]  /*00d0*/  S2UR UR5, SR_CgaCtaId ;  /* 0x00000000000579c3 */ /* 0x000f220000008800 */
[----:B------:R-:W-:-:S07]  /*00e0*/  USHF.R.S32.HI UR4, URZ, 0x8, UR4 ;  /* 0x00000008ff047899 */ /* 0x000fce0008011404 */
[----:B------:R-:W1:Y:S01]  /*00f0*/  LDC.64 R4, c[0x0][0x380] ;  /* 0x0000e000ff047b82 */ /* 0x000e620000000a00 */
[----:B0-----:R-:W-:Y:S01]  /*0100*/  IMAD R6, R8, UR4, RZ ;  /* 0x0000000408067c24 */ /* 0x001fe2000f8e02ff */
[----:B------:R-:W-:-:S04]  /*0110*/  UMOV UR4, 0x400 ;  /* 0x0000040000047882 */ /* 0x000fc80000000000 */
[----:B------:R-:W-:Y:S01]  /*0120*/  LEA R6, R6, R13, 0x1 ;  /* 0x0000000d06067211 */ /* 0x000fe200078e08ff */
[----:B----4-:R-:W-:-:S04]  /*0130*/  ULEA UR4, UR5, UR4, 0x18 ;  /* 0x0000000405047291 */ /* 0x010fc8000f8ec0ff */
[----:B---3--:R-:W-:-:S04]  /*0140*/  VIADD R7, R6, UR8 ;  /* 0x0000000806077c36 */ /* 0x008fc80008000000 */
[C---:B-1----:R-:W-:Y:S01]  /*0150*/  IMAD.WIDE.U32 R2, R7.reuse, 0x4, R4 ;  /* 0x0000000407027825 */ /* 0x042fe200078e0004 */
[----:B--2---:R-:W-:Y:S01]  /*0160*/  @!P0 STS [UR4], R0 ;  /* 0x00000000ff008988 */ /* 0x004fe20008000804 */
[----:B------:R-:W-:Y:S06]  /*0170*/  BAR.SYNC.DEFER_BLOCKING 0x0 ;  /* 0x0000000000007b1d */ /* 0x000fec0000010000 */
[----:B------:R-:W2:Y:S01]  /*0180*/  LDG.E R9, desc[UR6][R2.64] ;  /* 0x0000000602097981 */ /* 0x000ea2000c1e1900 */
[----:B------:R-:W-:-:S03]  /*0190*/  IADD3 R7, PT, PT, R7, R8, RZ ;  /* 0x0000000807077210 */ /* 0x000fc60007ffe0ff */
[----:B------:R-:W2:Y:S01]  /*01a0*/  LDS R6, [UR4] ;  /* 0x00000004ff067984 */ /* 0x000ea20008000800 */
[----:B------:R-:W0:Y:S01]  /*01b0*/  LDCU UR4, c[0x0][0x390] ;  /* 0x00007200ff0477ac */ /* 0x000e220008000800 */
[----:B------:R-:W-:Y:S01]  /*01c0*/  IMAD.WIDE.U32 R4, R7, 0x4, R4 ;  /* 0x0000000407047825 */ /* 0x000fe200078e0004 */
[----:B------:R-:W-:-:S03]  /*01d0*/  IADD3 R7, PT, PT, R13, R8, RZ ;  /* 0x000000080d077210 */ /* 0x000fc60007ffe0ff */
[----:B--2---:R-:W-:-:S05]  /*01e0*/  IMAD.IADD R9, R6, 0x1, R9 ;  /* 0x0000000106097824 */ /* 0x004fca00078e0209 */
[----:B------:R-:W-:Y:S04]  /*01f0*/  STG.E desc[UR6][R2.64], R9 ;  /* 0x0000000902007986 */ /* 0x000fe8000c101906 */
[----:B------:R-:W2:Y:S01]  /*0200*/  LDG.E R11, desc[UR6][R4.64] ;  /* 0x00000006040b7981 */ /* 0x000ea2000c1e1900 */
[----:B0-----:R-:W-:-:S04]  /*0210*/  ISETP.GE.U32.AND P0, PT, R7, UR4, PT ;  /* 0x0000000407007c0c */ /* 0x001fc8000bf06070 */
[----:B------:R-:W-:-:S05]  /*0220*/  SEL R6, R6, RZ, !P0 ;  /* 0x000000ff06067207 */ /* 0x000fca0004000000 */
[----:B--2---:R-:W-:-:S05]  /*0230*/  IMAD.IADD R11, R6, 0x1, R11 ;  /* 0x00000001060b7824 */ /* 0x004fca00078e020b */
[----:B------:R-:W-:Y:S01]  /*0240*/  STG.E desc[UR6][R4.64], R11 ;  /* 0x0000000b04007986 */ /* 0x000fe2000c101906 */
[----:B------:R-:W-:Y:S05]  /*0250*/  EXIT ;  /* 0x000000000000794d */ /* 0x000fea0003800000 */
.L_x_0:
[----:B------:R-:W-:-:S00]  /*0260*/  BRA `(.L_x_0) ;  /* 0xfffffffc00fc7947 */ /* 0x000fc0000383ffff */
[----:B------:R-:W-:-:S00]  /*0270*/  NOP ;  /* 0x0000000000007918 */ /* 0x000fc00000000000 */
        /* <DEDUP_REMOVED lines=8> */
.L_x_2:


//--------------------- .text._Z10uniformAddPfS_iii --------------------------
	.section	.text._Z10uniformAddPfS_iii,"ax",@progbits
	.align	128
        .global         _Z10uniformAddPfS_iii
        .type           _Z10uniformAddPfS_iii,@function
        .size           _Z10uniformAddPfS_iii,(.L_x_3 - _Z10uniformAddPfS_iii)
        .other          _Z10uniformAddPfS_iii,@"STO_CUDA_ENTRY STV_DEFAULT"
_Z10uniformAddPfS_iii:
.text._Z10uniformAddPfS_iii:
        /* <DEDUP_REMOVED lines=19> */
[----:B----4-:R-:W-:-:S03]  /*0130*/  ULEA UR4, UR5, UR4, 0x18 ;  /* 0x0000000405047291 */ /* 0x010fc6000f8ec0ff */
[----:B---3--:R-:W-:-:S05]  /*0140*/  IADD3 R7, PT, PT, R6, UR8, RZ ;  /* 0x0000000806077c10 */ /* 0x008fca000fffe0ff */
        /* <DEDUP_REMOVED lines=9> */
[----:B--2---:R-:W-:-:S05]  /*01e0*/  FADD R9, R6, R9 ;  /* 0x0000000906097221 */ /* 0x004fca0000000000 */
[----:B------:R-:W-:Y:S04]  /*01f0*/  STG.E desc[UR6][R2.64], R9 ;  /* 0x0000000902007986 */ /* 0x000fe8000c101906 */
[----:B------:R-:W2:Y:S01]  /*0200*/  LDG.E R11, desc[UR6][R4.64] ;  /* 0x00000006040b7981 */ /* 0x000ea2000c1e1900 */
[----:B0-----:R-:W-:-:S04]  /*0210*/  ISETP.GE.U32.AND P0, PT, R7, UR4, PT ;  /* 0x0000000407007c0c */ /* 0x001fc8000bf06070 */
[----:B------:R-:W-:-:S05]  /*0220*/  FSEL R7, RZ, 1, P0 ;  /* 0x3f800000ff077808 */ /* 0x000fca0000000000 */
[----:B--2---:R-:W-:-:S05]  /*0230*/  FFMA R7, R6, R7, R11 ;  /* 0x0000000706077223 */ /* 0x004fca000000000b */
[----:B------:R-:W-:Y:S01]  /*0240*/  STG.E desc[UR6][R4.64], R7 ;  /* 0x0000000704007986 */ /* 0x000fe2000c101906 */
[----:B------:R-:W-:Y:S05]  /*0250*/  EXIT ;  /* 0x000000000000794d */ /* 0x000fea0003800000 */
.L_x_1:
        /* <DEDUP_REMOVED lines=10> */
.L_x_3:


//--------------------- .nv.shared._Z13uniformAddIntPiS_iii --------------------------
	.section	.nv.shared._Z13uniformAddIntPiS_iii,"aw",@nobits
	.sectionflags	@""
	.align	4
.nv.shared._Z13uniformAddIntPiS_iii:
	.zero		1028


//--------------------- .nv.shared.reserved.0     --------------------------
	.section	.nv.shared.reserved.0,"aw",@nobits
	.weak		__nv_reservedSMEM_offset_0_alias
	.size		__nv_reservedSMEM_offset_0_alias, 0, 64
	.other		__nv_reservedSMEM_offset_0_alias,@"STO_CUDA_RESERVED_SHARED STV_DEFAULT"
__nv_reservedSMEM_offset_0_alias:
	.zero		0
	.zero		64


//--------------------- .nv.shared._Z10uniformAddPfS_iii --------------------------
	.section	.nv.shared._Z10uniformAddPfS_iii,"aw",@nobits
	.sectionflags	@""
	.align	4
.nv.shared._Z10uniformAddPfS_iii:
	.zero		1028


//--------------------- .nv.constant0._Z13uniformAddIntPiS_iii --------------------------
	.section	.nv.constant0._Z13uniformAddIntPiS_iii,"a",@progbits
	.sectionflags	@""
	.align	4
.nv.constant0._Z13uniformAddIntPiS_iii:
	.zero		924


//--------------------- .nv.constant0._Z10uniformAddPfS_iii --------------------------
	.section	.nv.constant0._Z10uniformAddPfS_iii,"a",@progbits
	.sectionflags	@""
	.align	4
.nv.constant0._Z10uniformAddPfS_iii:
	.zero		924


//--------------------- SYMBOLS --------------------------

	.type		.nv.reservedSmem.offset0,@object
	.size		.nv.reservedSmem.offset0,0x4
	.type		.nv.reservedSmem.cap,@object
	.size		.nv.reservedSmem.cap,0x4
